//
// Generated by NVIDIA NVVM Compiler
//
// Compiler Build ID: CL-36424714
// Cuda compilation tools, release 13.0, V13.0.88
// Based on NVVM 20.0.0
//

.version 9.0
.target sm_100
.address_size 64

	// .globl	_Z15block_reductionPKfPfi
.extern .shared .align 16 .b8 s_data[];

.visible .entry _Z15block_reductionPKfPfi(
	.param .u64 .ptr .align 1 _Z15block_reductionPKfPfi_param_0,
	.param .u64 .ptr .align 1 _Z15block_reductionPKfPfi_param_1,
	.param .u32 _Z15block_reductionPKfPfi_param_2
)
{
	.reg .pred 	%p<6>;
	.reg .b32 	%r<15>;
	.reg .b32 	%f<6>;
	.reg .b64 	%rd<9>;

	ld.param.u64 	%rd1, [_Z15block_reductionPKfPfi_param_0];
	ld.param.u64 	%rd2, [_Z15block_reductionPKfPfi_param_1];
	ld.param.u32 	%r8, [_Z15block_reductionPKfPfi_param_2];
	mov.u32 	%r1, %tid.x;
	mov.u32 	%r14, %ntid.x;
	mov.u32 	%r3, %ctaid.x;
	mad.lo.s32 	%r4, %r14, %r3, %r1;
	setp.ge.s32 	%p1, %r4, %r8;
	shl.b32 	%r9, %r1, 2;
	mov.u32 	%r10, s_data;
	add.s32 	%r5, %r10, %r9;
	@%p1 bra 	$L__BB0_2;
	cvta.to.global.u64 	%rd3, %rd1;
	mul.wide.s32 	%rd4, %r4, 4;
	add.s64 	%rd5, %rd3, %rd4;
	ld.global.f32 	%f1, [%rd5];
	st.shared.f32 	[%r5], %f1;
	bra.uni 	$L__BB0_3;
$L__BB0_2:
	mov.b32 	%r11, 0;
	st.shared.u32 	[%r5], %r11;
$L__BB0_3:
	bar.sync 	0;
	setp.lt.u32 	%p2, %r14, 2;
	@%p2 bra 	$L__BB0_7;
$L__BB0_4:
	shr.u32 	%r7, %r14, 1;
	setp.ge.u32 	%p3, %r1, %r7;
	@%p3 bra 	$L__BB0_6;
	shl.b32 	%r12, %r7, 2;
	add.s32 	%r13, %r5, %r12;
	ld.shared.f32 	%f2, [%r13];
	ld.shared.f32 	%f3, [%r5];
	add.f32 	%f4, %f2, %f3;
	st.shared.f32 	[%r5], %f4;
$L__BB0_6:
	bar.sync 	0;
	setp.gt.u32 	%p4, %r14, 3;
	mov.u32 	%r14, %r7;
	@%p4 bra 	$L__BB0_4;
$L__BB0_7:
	setp.ne.s32 	%p5, %r1, 0;
	@%p5 bra 	$L__BB0_9;
	ld.shared.f32 	%f5, [s_data];
	cvta.to.global.u64 	%rd6, %rd2;
	mul.wide.u32 	%rd7, %r3, 4;
	add.s64 	%rd8, %rd6, %rd7;
	st.global.f32 	[%rd8], %f5;
$L__BB0_9:
	ret;

}


// ===== COMPILED SASS (sm_100) =====

	.target	sm_100

	.elftype	@"ET_EXEC"


//--------------------- .note.nv.tkinfo           --------------------------
	.section	.note.nv.tkinfo,"",@"SHT_NOTE"
	.sectionflags	@"SHF_NOTE_NV_TKINFO"
	.tkinfo
        /*0018*/ 	.word	0x00000002
        /*0030*/ 	.string	""
        /*0030*/ 	.string	"ptxas"
        /*0030*/ 	.string	"Cuda compilation tools, release 13.0, V13.0.88"
        /*0030*/ 	.string	"Build cuda_13.0.r13.0/compiler.36424714_0"
        /*0030*/ 	.string	"-arch sm_100 -m 64 "



//--------------------- .note.nv.cuinfo           --------------------------
	.section	.note.nv.cuinfo,"",@"SHT_NOTE"
	.sectionflags	@"SHF_NOTE_NV_CUINFO"
        /*0018*/ 	.short	0x0002
        /*001a*/ 	.short	0x0064
        /*001c*/ 	.short	0x0082
	.zero		2


//--------------------- .nv.info                  --------------------------
	.section	.nv.info,"",@"SHT_CUDA_INFO"
	.align	4


	//----- nvinfo : EIATTR_REGCOUNT
	.align		4
        /*0000*/ 	.byte	0x04, 0x2f
        /*0002*/ 	.short	(.L_1 - .L_0)
	.align		4
.L_0:
        /*0004*/ 	.word	index@(_Z15block_reductionPKfPfi)
        /*0008*/ 	.word	0x0000000a


	//----- nvinfo : EIATTR_FRAME_SIZE
	.align		4
.L_1:
        /*000c*/ 	.byte	0x04, 0x11
        /*000e*/ 	.short	(.L_3 - .L_2)
	.align		4
.L_2:
        /*0010*/ 	.word	index@(_Z15block_reductionPKfPfi)
        /*0014*/ 	.word	0x00000000


	//----- nvinfo : EIATTR_MIN_STACK_SIZE
	.align		4
.L_3:
        /*0018*/ 	.byte	0x04, 0x12
        /*001a*/ 	.short	(.L_5 - .L_4)
	.align		4
.L_4:
        /*001c*/ 	.word	index@(_Z15block_reductionPKfPfi)
        /*0020*/ 	.word	0x00000000
.L_5:


//--------------------- .nv.compat                --------------------------
	.section	.nv.compat,"",@"SHT_CUDA_COMPAT_INFO"
	.align	4
        /*0000*/ 	.byte	0x02, 0x09, 0x00, 0x00, 0x02, 0x02, 0x01, 0x00, 0x02, 0x05, 0x05, 0x00, 0x03, 0x07, 0x01, 0x01
        /*0010*/ 	.byte	0x02, 0x03, 0x00, 0x00, 0x02, 0x06, 0x01, 0x00, 0x04, 0x0b, 0x08, 0x00, 0x09, 0x00, 0x00, 0x00
        /*0020*/ 	.byte	0x00, 0x00, 0x00, 0x00


//--------------------- .nv.info._Z15block_reductionPKfPfi --------------------------
	.section	.nv.info._Z15block_reductionPKfPfi,"",@"SHT_CUDA_INFO"
	.sectionflags	@""
	.align	4


	//----- nvinfo : EIATTR_CUDA_API_VERSION
	.align		4
        /*0000*/ 	.byte	0x04, 0x37
        /*0002*/ 	.short	(.L_7 - .L_6)
.L_6:
        /*0004*/ 	.word	0x00000082


	//----- nvinfo : EIATTR_KPARAM_INFO
	.align		4
.L_7:
        /*0008*/ 	.byte	0x04, 0x17
        /*000a*/ 	.short	(.L_9 - .L_8)
.L_8:
        /*000c*/ 	.word	0x00000000
        /*0010*/ 	.short	0x0002
        /*0012*/ 	.short	0x0010
        /*0014*/ 	.byte	0x00, 0xf0, 0x11, 0x00


	//----- nvinfo : EIATTR_KPARAM_INFO
	.align		4
.L_9:
        /*0018*/ 	.byte	0x04, 0x17
        /*001a*/ 	.short	(.L_11 - .L_10)
.L_10:
        /*001c*/ 	.word	0x00000000
        /*0020*/ 	.short	0x0001
        /*0022*/ 	.short	0x0008
        /*0024*/ 	.byte	0x00, 0xf5, 0x21, 0x00


	//----- nvinfo : EIATTR_KPARAM_INFO
	.align		4
.L_11:
        /*0028*/ 	.byte	0x04, 0x17
        /*002a*/ 	.short	(.L_13 - .L_12)
.L_12:
        /*002c*/ 	.word	0x00000000
        /*0030*/ 	.short	0x0000
        /*0032*/ 	.short	0x0000
        /*0034*/ 	.byte	0x00, 0xf5, 0x21, 0x00


	//----- nvinfo : EIATTR_SPARSE_MMA_MASK
	.align		4
.L_13:
        /*0038*/ 	.byte	0x03, 0x50
        /*003a*/ 	.short	0x0000


	//----- nvinfo : EIATTR_MAXREG_COUNT
	.align		4
        /*003c*/ 	.byte	0x03, 0x1b
        /*003e*/ 	.short	0x00ff


	//----- nvinfo : EIATTR_NUM_BARRIERS
	.align		4
        /*0040*/ 	.byte	0x02, 0x4c
        /*0042*/ 	.byte	0x01
	.zero		1


	//----- nvinfo : EIATTR_MERCURY_ISA_VERSION
	.align		4
        /*0044*/ 	.byte	0x03, 0x5f
        /*0046*/ 	.short	0x0101


	//----- nvinfo : EIATTR_VRC_CTA_INIT_COUNT
	.align		4
        /*0048*/ 	.byte	0x02, 0x4a
	.zero		1
	.zero		1


	//----- nvinfo : EIATTR_EXIT_INSTR_OFFSETS
	.align		4
        /*004c*/ 	.byte	0x04, 0x1c
        /*004e*/ 	.short	(.L_15 - .L_14)


	//   ....[0]....
.L_14:
        /*0050*/ 	.word	0x00000210


	//   ....[1]....
        /*0054*/ 	.word	0x00000290


	//----- nvinfo : EIATTR_CBANK_PARAM_SIZE
	.align		4
.L_15:
        /*0058*/ 	.byte	0x03, 0x19
        /*005a*/ 	.short	0x0014


	//----- nvinfo : EIATTR_PARAM_CBANK
	.align		4
        /*005c*/ 	.byte	0x04, 0x0a
        /*005e*/ 	.short	(.L_17 - .L_16)
	.align		4
.L_16:
        /*0060*/ 	.word	index@(.nv.constant0._Z15block_reductionPKfPfi)
        /*0064*/ 	.short	0x0380
        /*0066*/ 	.short	0x0014


	//----- nvinfo : EIATTR_SW_WAR
	.align		4
.L_17:
        /*0068*/ 	.byte	0x04, 0x36
        /*006a*/ 	.short	(.L_19 - .L_18)
.L_18:
        /*006c*/ 	.word	0x00000008
.L_19:


//--------------------- .nv.callgraph             --------------------------
	.section	.nv.callgraph,"",@"SHT_CUDA_CALLGRAPH"
	.align	4
	.sectionentsize	8
	.align		4
        /*0000*/ 	.word	0x00000000
	.align		4
        /*0004*/ 	.word	0xffffffff
	.align		4
        /*0008*/ 	.word	0x00000000
	.align		4
        /*000c*/ 	.word	0xfffffffe
	.align		4
        /*0010*/ 	.word	0x00000000
	.align		4
        /*0014*/ 	.word	0xfffffffd
	.align		4
        /*0018*/ 	.word	0x00000000
	.align		4
        /*001c*/ 	.word	0xfffffffc


//--------------------- .text._Z15block_reductionPKfPfi --------------------------
	.section	.text._Z15block_reductionPKfPfi,"ax",@progbits
	.align	128
        .global         _Z15block_reductionPKfPfi
        .type           _Z15block_reductionPKfPfi,@function
        .size           _Z15block_reductionPKfPfi,(.L_x_3 - _Z15block_reductionPKfPfi)
        .other          _Z15block_reductionPKfPfi,@"STO_CUDA_ENTRY STV_DEFAULT"
_Z15block_reductionPKfPfi:
.text._Z15block_reductionPKfPfi:
[----:B------:R-:W-:Y:S01]  /*0000*/  LDC R1, c[0x0][0x37c] ;  /* 0x0000df00ff017b82 */ /* 0x000fe20000000800 */
[----:B------:R-:W0:Y:S01]  /*0010*/  S2R R6, SR_TID.X ;  /* 0x0000000000067919 */ /* 0x000e220000002100 */
[----:B------:R-:W0:Y:S01]  /*0020*/  LDCU UR8, c[0x0][0x360] ;  /* 0x00006c00ff0877ac */ /* 0x000e220008000800 */
[----:B------:R-:W0:Y:S01]  /*0030*/  S2R R7, SR_CTAID.X ;  /* 0x0000000000077919 */ /* 0x000e220000002500 */
[----:B------:R-:W1:Y:S01]  /*0040*/  LDCU UR4, c[0x0][0x390] ;  /* 0x00007200ff0477ac */ /* 0x000e620008000800 */
[----:B------:R-:W2:Y:S01]  /*0050*/  LDCU.64 UR6, c[0x0][0x358] ;  /* 0x00006b00ff0677ac */ /* 0x000ea20008000a00 */
[----:B0-----:R-:W-:-:S05]  /*0060*/  IMAD R5, R7, UR8, R6 ;  /* 0x0000000807057c24 */ /* 0x001fca000f8e0206 */
[----:B-1----:R-:W-:-:S13]  /*0070*/  ISETP.GE.AND P1, PT, R5, UR4, PT ;  /* 0x0000000405007c0c */ /* 0x002fda000bf26270 */
[----:B------:R-:W0:Y:S02]  /*0080*/  @!P1 LDC.64 R2, c[0x0][0x380] ;  /* 0x0000e000ff029b82 */ /* 0x000e240000000a00 */
[----:B0-----:R-:W-:-:S06]  /*0090*/  @!P1 IMAD.WIDE R2, R5, 0x4, R2 ;  /* 0x0000000405029825 */ /* 0x001fcc00078e0202 */
[----:B--2---:R-:W2:Y:S01]  /*00a0*/  @!P1 LDG.E R3, desc[UR6][R2.64] ;  /* 0x0000000602039981 */ /* 0x004ea2000c1e1900 */
[----:B------:R-:W0:Y:S01]  /*00b0*/  S2UR UR5, SR_CgaCtaId ;  /* 0x00000000000579c3 */ /* 0x000e220000008800 */
[----:B------:R-:W-:Y:S01]  /*00c0*/  IMAD.U32 R4, RZ, RZ, UR8 ;  /* 0x00000008ff047e24 */ /* 0x000fe2000f8e00ff */
[----:B------:R-:W-:Y:S01]  /*00d0*/  UMOV UR4, 0x400 ;  /* 0x0000040000047882 */ /* 0x000fe20000000000 */
[----:B------:R-:W-:-:S03]  /*00e0*/  ISETP.NE.AND P0, PT, R6, RZ, PT ;  /* 0x000000ff0600720c */ /* 0x000fc60003f05270 */
[----:B------:R-:W-:Y:S01]  /*00f0*/  ISETP.GE.U32.AND P2, PT, R4, 0x2, PT ;  /* 0x000000020400780c */ /* 0x000fe20003f46070 */
[----:B0-----:R-:W-:-:S06]  /*0100*/  ULEA UR4, UR5, UR4, 0x18 ;  /* 0x0000000405047291 */ /* 0x001fcc000f8ec0ff */
[----:B------:R-:W-:-:S05]  /*0110*/  LEA R0, R6, UR4, 0x2 ;  /* 0x0000000406007c11 */ /* 0x000fca000f8e10ff */
[----:B--2---:R0:W-:Y:S04]  /*0120*/  @!P1 STS [R0], R3 ;  /* 0x0000000300009388 */ /* 0x0041e80000000800 */
[----:B------:R0:W-:Y:S01]  /*0130*/  @P1 STS [R0], RZ ;  /* 0x000000ff00001388 */ /* 0x0001e20000000800 */
[----:B------:R-:W-:Y:S06]  /*0140*/  BAR.SYNC.DEFER_BLOCKING 0x0 ;  /* 0x0000000000007b1d */ /* 0x000fec0000010000 */
[----:B------:R-:W-:Y:S05]  /*0150*/  @!P2 BRA `(.L_x_0) ;  /* 0x00000000002ca947 */ /* 0x000fea0003800000 */
.L_x_1:
[----:B------:R-:W-:-:S04]  /*0160*/  SHF.R.U32.HI R5, RZ, 0x1, R4 ;  /* 0x00000001ff057819 */ /* 0x000fc80000011604 */
[----:B------:R-:W-:-:S13]  /*0170*/  ISETP.GE.U32.AND P1, PT, R6, R5, PT ;  /* 0x000000050600720c */ /* 0x000fda0003f26070 */
[----:B------:R-:W-:Y:S01]  /*0180*/  @!P1 IMAD R2, R5, 0x4, R0 ;  /* 0x0000000405029824 */ /* 0x000fe200078e0200 */
[----:B0-----:R-:W-:Y:S05]  /*0190*/  @!P1 LDS R3, [R0] ;  /* 0x0000000000039984 */ /* 0x001fea0000000800 */
[----:B------:R-:W0:Y:S02]  /*01a0*/  @!P1 LDS R2, [R2] ;  /* 0x0000000002029984 */ /* 0x000e240000000800 */
[----:B0-----:R-:W-:-:S05]  /*01b0*/  @!P1 FADD R3, R2, R3 ;  /* 0x0000000302039221 */ /* 0x001fca0000000000 */
[----:B------:R1:W-:Y:S01]  /*01c0*/  @!P1 STS [R0], R3 ;  /* 0x0000000300009388 */ /* 0x0003e20000000800 */
[----:B------:R-:W-:Y:S01]  /*01d0*/  BAR.SYNC.DEFER_BLOCKING 0x0 ;  /* 0x0000000000007b1d */ /* 0x000fe20000010000 */
[----:B------:R-:W-:Y:S01]  /*01e0*/  ISETP.GT.U32.AND P1, PT, R4, 0x3, PT ;  /* 0x000000030400780c */ /* 0x000fe20003f24070 */
[----:B------:R-:W-:-:S12]  /*01f0*/  IMAD.MOV.U32 R4, RZ, RZ, R5 ;  /* 0x000000ffff047224 */ /* 0x000fd800078e0005 */
[----:B-1----:R-:W-:Y:S05]  /*0200*/  @P1 BRA `(.L_x_1) ;  /* 0xfffffffc00d41947 */ /* 0x002fea000383ffff */
.L_x_0:
[----:B------:R-:W-:Y:S05]  /*0210*/  @P0 EXIT ;  /* 0x000000000000094d */ /* 0x000fea0003800000 */
[----:B------:R-:W1:Y:S01]  /*0220*/  S2UR UR5, SR_CgaCtaId ;  /* 0x00000000000579c3 */ /* 0x000e620000008800 */
[----:B------:R-:W-:-:S07]  /*0230*/  UMOV UR4, 0x400 ;  /* 0x0000040000047882 */ /* 0x000fce0000000000 */
[----:B0-----:R-:W0:Y:S01]  /*0240*/  LDC.64 R2, c[0x0][0x388] ;  /* 0x0000e200ff027b82 */ /* 0x001e220000000a00 */
[----:B-1----:R-:W-:Y:S01]  /*0250*/  ULEA UR4, UR5, UR4, 0x18 ;  /* 0x0000000405047291 */ /* 0x002fe2000f8ec0ff */
[----:B0-----:R-:W-:-:S08]  /*0260*/  IMAD.WIDE.U32 R2, R7, 0x4, R2 ;  /* 0x0000000407027825 */ /* 0x001fd000078e0002 */
[----:B------:R-:W0:Y:S04]  /*0270*/  LDS R5, [UR4] ;  /* 0x00000004ff057984 */ /* 0x000e280008000800 */
[----:B0-----:R-:W-:Y:S01]  /*0280*/  STG.E desc[UR6][R2.64], R5 ;  /* 0x0000000502007986 */ /* 0x001fe2000c101906 */
[----:B------:R-:W-:Y:S05]  /*0290*/  EXIT ;  /* 0x000000000000794d */ /* 0x000fea0003800000 */
.L_x_2:
[----:B------:R-:W-:-:S00]  /*02a0*/  BRA `(.L_x_2) ;  /* 0xfffffffc00fc7947 */ /* 0x000fc0000383ffff */
[----:B------:R-:W-:-:S00]  /*02b0*/  NOP ;  /* 0x0000000000007918 */ /* 0x000fc00000000000 */
        /* <DEDUP_REMOVED lines=12> */
.L_x_3:


//--------------------- .nv.shared._Z15block_reductionPKfPfi --------------------------
	.section	.nv.shared._Z15block_reductionPKfPfi,"aw",@nobits
	.sectionflags	@""
	.align	16
	.zero		1024


//--------------------- .nv.shared.reserved.0     --------------------------
	.section	.nv.shared.reserved.0,"aw",@nobits
	.weak		__nv_reservedSMEM_offset_0_alias
	.size		__nv_reservedSMEM_offset_0_alias, 0, 64
	.other		__nv_reservedSMEM_offset_0_alias,@"STO_CUDA_RESERVED_SHARED STV_DEFAULT"
__nv_reservedSMEM_offset_0_alias:
	.zero		0
	.zero		64


//--------------------- .nv.constant0._Z15block_reductionPKfPfi --------------------------
	.section	.nv.constant0._Z15block_reductionPKfPfi,"a",@progbits
	.sectionflags	@""
	.align	4
.nv.constant0._Z15block_reductionPKfPfi:
	.zero		916


//--------------------- SYMBOLS --------------------------

	.type		.nv.reservedSmem.offset0,@object
	.size		.nv.reservedSmem.offset0,0x4
	.type		.nv.reservedSmem.cap,@object
	.size		.nv.reservedSmem.cap,0x4
